//
// Generated by NVIDIA NVVM Compiler
//
// Compiler Build ID: CL-36424714
// Cuda compilation tools, release 13.0, V13.0.88
// Based on NVVM 20.0.0
//

.version 9.0
.target sm_100
.address_size 64

	// .globl	_Z19matrixMultiplyTiledPfS_S_iii
// _ZZ19matrixMultiplyTiledPfS_S_iiiE5tileA has been demoted
// _ZZ19matrixMultiplyTiledPfS_S_iiiE5tileB has been demoted

.visible .entry _Z19matrixMultiplyTiledPfS_S_iii(
	.param .u64 .ptr .align 1 _Z19matrixMultiplyTiledPfS_S_iii_param_0,
	.param .u64 .ptr .align 1 _Z19matrixMultiplyTiledPfS_S_iii_param_1,
	.param .u64 .ptr .align 1 _Z19matrixMultiplyTiledPfS_S_iii_param_2,
	.param .u32 _Z19matrixMultiplyTiledPfS_S_iii_param_3,
	.param .u32 _Z19matrixMultiplyTiledPfS_S_iii_param_4,
	.param .u32 _Z19matrixMultiplyTiledPfS_S_iii_param_5
)
{
	.reg .pred 	%p<12>;
	.reg .b32 	%r<54>;
	.reg .b32 	%f<111>;
	.reg .b64 	%rd<13>;
	// demoted variable
	.shared .align 4 .b8 _ZZ19matrixMultiplyTiledPfS_S_iiiE5tileA[4096];
	// demoted variable
	.shared .align 4 .b8 _ZZ19matrixMultiplyTiledPfS_S_iiiE5tileB[4096];
	ld.param.u64 	%rd4, [_Z19matrixMultiplyTiledPfS_S_iii_param_0];
	ld.param.u64 	%rd5, [_Z19matrixMultiplyTiledPfS_S_iii_param_1];
	ld.param.u64 	%rd6, [_Z19matrixMultiplyTiledPfS_S_iii_param_2];
	ld.param.u32 	%r25, [_Z19matrixMultiplyTiledPfS_S_iii_param_3];
	ld.param.u32 	%r26, [_Z19matrixMultiplyTiledPfS_S_iii_param_4];
	ld.param.u32 	%r27, [_Z19matrixMultiplyTiledPfS_S_iii_param_5];
	setp.lt.s32 	%p1, %r26, 1;
	mov.f32 	%f110, 0f00000000;
	@%p1 bra 	$L__BB0_7;
	add.s32 	%r28, %r26, 31;
	shr.u32 	%r29, %r28, 5;
	mov.u32 	%r30, %ctaid.y;
	shl.b32 	%r31, %r30, 5;
	mov.u32 	%r51, %tid.y;
	add.s32 	%r2, %r31, %r51;
	mov.u32 	%r49, %tid.x;
	mov.u32 	%r32, %ctaid.x;
	shl.b32 	%r33, %r32, 5;
	add.s32 	%r4, %r33, %r49;
	shl.b32 	%r34, %r51, 5;
	add.s32 	%r35, %r34, %r49;
	shl.b32 	%r36, %r35, 2;
	mov.u32 	%r37, _ZZ19matrixMultiplyTiledPfS_S_iiiE5tileA;
	add.s32 	%r5, %r37, %r36;
	mov.u32 	%r38, _ZZ19matrixMultiplyTiledPfS_S_iiiE5tileB;
	add.s32 	%r6, %r38, %r36;
	shl.b32 	%r39, %r51, 7;
	add.s32 	%r7, %r37, %r39;
	shl.b32 	%r40, %r49, 2;
	add.s32 	%r8, %r38, %r40;
	neg.s32 	%r53, %r29;
	mad.lo.s32 	%r41, %r51, %r27, %r49;
	add.s32 	%r52, %r41, %r33;
	shl.b32 	%r11, %r27, 5;
	mad.lo.s32 	%r50, %r26, %r2, %r49;
	cvta.to.global.u64 	%rd1, %rd4;
	cvta.to.global.u64 	%rd2, %rd5;
	mov.f32 	%f110, 0f00000000;
$L__BB0_2:
	setp.ge.s32 	%p2, %r2, %r25;
	mul.wide.s32 	%rd7, %r50, 4;
	add.s64 	%rd3, %rd1, %rd7;
	setp.ge.s32 	%p3, %r49, %r26;
	mov.f32 	%f108, 0f00000000;
	or.pred  	%p4, %p2, %p3;
	@%p4 bra 	$L__BB0_4;
	ld.global.f32 	%f108, [%rd3];
$L__BB0_4:
	setp.ge.s32 	%p5, %r4, %r27;
	st.shared.f32 	[%r5], %f108;
	setp.ge.s32 	%p6, %r51, %r26;
	mov.f32 	%f109, 0f00000000;
	or.pred  	%p7, %p5, %p6;
	@%p7 bra 	$L__BB0_6;
	mul.wide.s32 	%rd8, %r52, 4;
	add.s64 	%rd9, %rd2, %rd8;
	ld.global.f32 	%f109, [%rd9];
$L__BB0_6:
	st.shared.f32 	[%r6], %f109;
	bar.sync 	0;
	ld.shared.f32 	%f12, [%r7];
	ld.shared.f32 	%f13, [%r8];
	fma.rn.f32 	%f14, %f12, %f13, %f110;
	ld.shared.f32 	%f15, [%r7+4];
	ld.shared.f32 	%f16, [%r8+128];
	fma.rn.f32 	%f17, %f15, %f16, %f14;
	ld.shared.f32 	%f18, [%r7+8];
	ld.shared.f32 	%f19, [%r8+256];
	fma.rn.f32 	%f20, %f18, %f19, %f17;
	ld.shared.f32 	%f21, [%r7+12];
	ld.shared.f32 	%f22, [%r8+384];
	fma.rn.f32 	%f23, %f21, %f22, %f20;
	ld.shared.f32 	%f24, [%r7+16];
	ld.shared.f32 	%f25, [%r8+512];
	fma.rn.f32 	%f26, %f24, %f25, %f23;
	ld.shared.f32 	%f27, [%r7+20];
	ld.shared.f32 	%f28, [%r8+640];
	fma.rn.f32 	%f29, %f27, %f28, %f26;
	ld.shared.f32 	%f30, [%r7+24];
	ld.shared.f32 	%f31, [%r8+768];
	fma.rn.f32 	%f32, %f30, %f31, %f29;
	ld.shared.f32 	%f33, [%r7+28];
	ld.shared.f32 	%f34, [%r8+896];
	fma.rn.f32 	%f35, %f33, %f34, %f32;
	ld.shared.f32 	%f36, [%r7+32];
	ld.shared.f32 	%f37, [%r8+1024];
	fma.rn.f32 	%f38, %f36, %f37, %f35;
	ld.shared.f32 	%f39, [%r7+36];
	ld.shared.f32 	%f40, [%r8+1152];
	fma.rn.f32 	%f41, %f39, %f40, %f38;
	ld.shared.f32 	%f42, [%r7+40];
	ld.shared.f32 	%f43, [%r8+1280];
	fma.rn.f32 	%f44, %f42, %f43, %f41;
	ld.shared.f32 	%f45, [%r7+44];
	ld.shared.f32 	%f46, [%r8+1408];
	fma.rn.f32 	%f47, %f45, %f46, %f44;
	ld.shared.f32 	%f48, [%r7+48];
	ld.shared.f32 	%f49, [%r8+1536];
	fma.rn.f32 	%f50, %f48, %f49, %f47;
	ld.shared.f32 	%f51, [%r7+52];
	ld.shared.f32 	%f52, [%r8+1664];
	fma.rn.f32 	%f53, %f51, %f52, %f50;
	ld.shared.f32 	%f54, [%r7+56];
	ld.shared.f32 	%f55, [%r8+1792];
	fma.rn.f32 	%f56, %f54, %f55, %f53;
	ld.shared.f32 	%f57, [%r7+60];
	ld.shared.f32 	%f58, [%r8+1920];
	fma.rn.f32 	%f59, %f57, %f58, %f56;
	ld.shared.f32 	%f60, [%r7+64];
	ld.shared.f32 	%f61, [%r8+2048];
	fma.rn.f32 	%f62, %f60, %f61, %f59;
	ld.shared.f32 	%f63, [%r7+68];
	ld.shared.f32 	%f64, [%r8+2176];
	fma.rn.f32 	%f65, %f63, %f64, %f62;
	ld.shared.f32 	%f66, [%r7+72];
	ld.shared.f32 	%f67, [%r8+2304];
	fma.rn.f32 	%f68, %f66, %f67, %f65;
	ld.shared.f32 	%f69, [%r7+76];
	ld.shared.f32 	%f70, [%r8+2432];
	fma.rn.f32 	%f71, %f69, %f70, %f68;
	ld.shared.f32 	%f72, [%r7+80];
	ld.shared.f32 	%f73, [%r8+2560];
	fma.rn.f32 	%f74, %f72, %f73, %f71;
	ld.shared.f32 	%f75, [%r7+84];
	ld.shared.f32 	%f76, [%r8+2688];
	fma.rn.f32 	%f77, %f75, %f76, %f74;
	ld.shared.f32 	%f78, [%r7+88];
	ld.shared.f32 	%f79, [%r8+2816];
	fma.rn.f32 	%f80, %f78, %f79, %f77;
	ld.shared.f32 	%f81, [%r7+92];
	ld.shared.f32 	%f82, [%r8+2944];
	fma.rn.f32 	%f83, %f81, %f82, %f80;
	ld.shared.f32 	%f84, [%r7+96];
	ld.shared.f32 	%f85, [%r8+3072];
	fma.rn.f32 	%f86, %f84, %f85, %f83;
	ld.shared.f32 	%f87, [%r7+100];
	ld.shared.f32 	%f88, [%r8+3200];
	fma.rn.f32 	%f89, %f87, %f88, %f86;
	ld.shared.f32 	%f90, [%r7+104];
	ld.shared.f32 	%f91, [%r8+3328];
	fma.rn.f32 	%f92, %f90, %f91, %f89;
	ld.shared.f32 	%f93, [%r7+108];
	ld.shared.f32 	%f94, [%r8+3456];
	fma.rn.f32 	%f95, %f93, %f94, %f92;
	ld.shared.f32 	%f96, [%r7+112];
	ld.shared.f32 	%f97, [%r8+3584];
	fma.rn.f32 	%f98, %f96, %f97, %f95;
	ld.shared.f32 	%f99, [%r7+116];
	ld.shared.f32 	%f100, [%r8+3712];
	fma.rn.f32 	%f101, %f99, %f100, %f98;
	ld.shared.f32 	%f102, [%r7+120];
	ld.shared.f32 	%f103, [%r8+3840];
	fma.rn.f32 	%f104, %f102, %f103, %f101;
	ld.shared.f32 	%f105, [%r7+124];
	ld.shared.f32 	%f106, [%r8+3968];
	fma.rn.f32 	%f110, %f105, %f106, %f104;
	bar.sync 	0;
	add.s32 	%r53, %r53, 1;
	setp.ne.s32 	%p8, %r53, 0;
	add.s32 	%r52, %r52, %r11;
	add.s32 	%r51, %r51, 32;
	add.s32 	%r50, %r50, 32;
	add.s32 	%r49, %r49, 32;
	@%p8 bra 	$L__BB0_2;
$L__BB0_7:
	mov.u32 	%r42, %ctaid.y;
	mov.u32 	%r43, %ntid.y;
	mov.u32 	%r44, %tid.y;
	mad.lo.s32 	%r23, %r42, %r43, %r44;
	mov.u32 	%r45, %ctaid.x;
	mov.u32 	%r46, %ntid.x;
	mov.u32 	%r47, %tid.x;
	mad.lo.s32 	%r24, %r45, %r46, %r47;
	setp.ge.s32 	%p9, %r23, %r25;
	setp.ge.s32 	%p10, %r24, %r27;
	or.pred  	%p11, %p9, %p10;
	@%p11 bra 	$L__BB0_9;
	mad.lo.s32 	%r48, %r27, %r23, %r24;
	cvta.to.global.u64 	%rd10, %rd6;
	mul.wide.s32 	%rd11, %r48, 4;
	add.s64 	%rd12, %rd10, %rd11;
	st.global.f32 	[%rd12], %f110;
$L__BB0_9:
	ret;

}


// ===== COMPILED SASS (sm_100) =====

	.target	sm_100

	.elftype	@"ET_EXEC"


//--------------------- .note.nv.tkinfo           --------------------------
	.section	.note.nv.tkinfo,"",@"SHT_NOTE"
	.sectionflags	@"SHF_NOTE_NV_TKINFO"
	.tkinfo
        /*0018*/ 	.word	0x00000002
        /*0030*/ 	.string	""
        /*0030*/ 	.string	"ptxas"
        /*0030*/ 	.string	"Cuda compilation tools, release 13.0, V13.0.88"
        /*0030*/ 	.string	"Build cuda_13.0.r13.0/compiler.36424714_0"
        /*0030*/ 	.string	"-arch sm_100 -m 64 "



//--------------------- .note.nv.cuinfo           --------------------------
	.section	.note.nv.cuinfo,"",@"SHT_NOTE"
	.sectionflags	@"SHF_NOTE_NV_CUINFO"
        /*0018*/ 	.short	0x0002
        /*001a*/ 	.short	0x0064
        /*001c*/ 	.short	0x0082
	.zero		2


//--------------------- .nv.info                  --------------------------
	.section	.nv.info,"",@"SHT_CUDA_INFO"
	.align	4


	//----- nvinfo : EIATTR_REGCOUNT
	.align		4
        /*0000*/ 	.byte	0x04, 0x2f
        /*0002*/ 	.short	(.L_1 - .L_0)
	.align		4
.L_0:
        /*0004*/ 	.word	index@(_Z19matrixMultiplyTiledPfS_S_iii)
        /*0008*/ 	.word	0x00000020


	//----- nvinfo : EIATTR_FRAME_SIZE
	.align		4
.L_1:
        /*000c*/ 	.byte	0x04, 0x11
        /*000e*/ 	.short	(.L_3 - .L_2)
	.align		4
.L_2:
        /*0010*/ 	.word	index@(_Z19matrixMultiplyTiledPfS_S_iii)
        /*0014*/ 	.word	0x00000000


	//----- nvinfo : EIATTR_MIN_STACK_SIZE
	.align		4
.L_3:
        /*0018*/ 	.byte	0x04, 0x12
        /*001a*/ 	.short	(.L_5 - .L_4)
	.align		4
.L_4:
        /*001c*/ 	.word	index@(_Z19matrixMultiplyTiledPfS_S_iii)
        /*0020*/ 	.word	0x00000000
.L_5:


//--------------------- .nv.compat                --------------------------
	.section	.nv.compat,"",@"SHT_CUDA_COMPAT_INFO"
	.align	4
        /*0000*/ 	.byte	0x02, 0x09, 0x00, 0x00, 0x02, 0x02, 0x01, 0x00, 0x02, 0x05, 0x05, 0x00, 0x03, 0x07, 0x01, 0x01
        /*0010*/ 	.byte	0x02, 0x03, 0x00, 0x00, 0x02, 0x06, 0x01, 0x00, 0x04, 0x0b, 0x08, 0x00, 0x09, 0x00, 0x00, 0x00
        /*0020*/ 	.byte	0x00, 0x00, 0x00, 0x00


//--------------------- .nv.info._Z19matrixMultiplyTiledPfS_S_iii --------------------------
	.section	.nv.info._Z19matrixMultiplyTiledPfS_S_iii,"",@"SHT_CUDA_INFO"
	.sectionflags	@""
	.align	4


	//----- nvinfo : EIATTR_CUDA_API_VERSION
	.align		4
        /*0000*/ 	.byte	0x04, 0x37
        /*0002*/ 	.short	(.L_7 - .L_6)
.L_6:
        /*0004*/ 	.word	0x00000082


	//----- nvinfo : EIATTR_KPARAM_INFO
	.align		4
.L_7:
        /*0008*/ 	.byte	0x04, 0x17
        /*000a*/ 	.short	(.L_9 - .L_8)
.L_8:
        /*000c*/ 	.word	0x00000000
        /*0010*/ 	.short	0x0005
        /*0012*/ 	.short	0x0020
        /*0014*/ 	.byte	0x00, 0xf0, 0x11, 0x00


	//----- nvinfo : EIATTR_KPARAM_INFO
	.align		4
.L_9:
        /*0018*/ 	.byte	0x04, 0x17
        /*001a*/ 	.short	(.L_11 - .L_10)
.L_10:
        /*001c*/ 	.word	0x00000000
        /*0020*/ 	.short	0x0004
        /*0022*/ 	.short	0x001c
        /*0024*/ 	.byte	0x00, 0xf0, 0x11, 0x00


	//----- nvinfo : EIATTR_KPARAM_INFO
	.align		4
.L_11:
        /*0028*/ 	.byte	0x04, 0x17
        /*002a*/ 	.short	(.L_13 - .L_12)
.L_12:
        /*002c*/ 	.word	0x00000000
        /*0030*/ 	.short	0x0003
        /*0032*/ 	.short	0x0018
        /*0034*/ 	.byte	0x00, 0xf0, 0x11, 0x00


	//----- nvinfo : EIATTR_KPARAM_INFO
	.align		4
.L_13:
        /*0038*/ 	.byte	0x04, 0x17
        /*003a*/ 	.short	(.L_15 - .L_14)
.L_14:
        /*003c*/ 	.word	0x00000000
        /*0040*/ 	.short	0x0002
        /*0042*/ 	.short	0x0010
        /*0044*/ 	.byte	0x00, 0xf5, 0x21, 0x00


	//----- nvinfo : EIATTR_KPARAM_INFO
	.align		4
.L_15:
        /*0048*/ 	.byte	0x04, 0x17
        /*004a*/ 	.short	(.L_17 - .L_16)
.L_16:
        /*004c*/ 	.word	0x00000000
        /*0050*/ 	.short	0x0001
        /*0052*/ 	.short	0x0008
        /*0054*/ 	.byte	0x00, 0xf5, 0x21, 0x00


	//----- nvinfo : EIATTR_KPARAM_INFO
	.align		4
.L_17:
        /*0058*/ 	.byte	0x04, 0x17
        /*005a*/ 	.short	(.L_19 - .L_18)
.L_18:
        /*005c*/ 	.word	0x00000000
        /*0060*/ 	.short	0x0000
        /*0062*/ 	.short	0x0000
        /*0064*/ 	.byte	0x00, 0xf5, 0x21, 0x00


	//----- nvinfo : EIATTR_SPARSE_MMA_MASK
	.align		4
.L_19:
        /*0068*/ 	.byte	0x03, 0x50
        /*006a*/ 	.short	0x0000


	//----- nvinfo : EIATTR_MAXREG_COUNT
	.align		4
        /*006c*/ 	.byte	0x03, 0x1b
        /*006e*/ 	.short	0x00ff


	//----- nvinfo : EIATTR_NUM_BARRIERS
	.align		4
        /*0070*/ 	.byte	0x02, 0x4c
        /*0072*/ 	.byte	0x01
	.zero		1


	//----- nvinfo : EIATTR_MERCURY_ISA_VERSION
	.align		4
        /*0074*/ 	.byte	0x03, 0x5f
        /*0076*/ 	.short	0x0101


	//----- nvinfo : EIATTR_VRC_CTA_INIT_COUNT
	.align		4
        /*0078*/ 	.byte	0x02, 0x4a
	.zero		1
	.zero		1


	//----- nvinfo : EIATTR_EXIT_INSTR_OFFSETS
	.align		4
        /*007c*/ 	.byte	0x04, 0x1c
        /*007e*/ 	.short	(.L_21 - .L_20)


	//   ....[0]....
.L_20:
        /*0080*/ 	.word	0x000008b0


	//   ....[1]....
        /*0084*/ 	.word	0x00000900


	//----- nvinfo : EIATTR_CBANK_PARAM_SIZE
	.align		4
.L_21:
        /*0088*/ 	.byte	0x03, 0x19
        /*008a*/ 	.short	0x0024


	//----- nvinfo : EIATTR_PARAM_CBANK
	.align		4
        /*008c*/ 	.byte	0x04, 0x0a
        /*008e*/ 	.short	(.L_23 - .L_22)
	.align		4
.L_22:
        /*0090*/ 	.word	index@(.nv.constant0._Z19matrixMultiplyTiledPfS_S_iii)
        /*0094*/ 	.short	0x0380
        /*0096*/ 	.short	0x0024


	//----- nvinfo : EIATTR_SW_WAR
	.align		4
.L_23:
        /*0098*/ 	.byte	0x04, 0x36
        /*009a*/ 	.short	(.L_25 - .L_24)
.L_24:
        /*009c*/ 	.word	0x00000008
.L_25:


//--------------------- .nv.callgraph             --------------------------
	.section	.nv.callgraph,"",@"SHT_CUDA_CALLGRAPH"
	.align	4
	.sectionentsize	8
	.align		4
        /*0000*/ 	.word	0x00000000
	.align		4
        /*0004*/ 	.word	0xffffffff
	.align		4
        /*0008*/ 	.word	0x00000000
	.align		4
        /*000c*/ 	.word	0xfffffffe
	.align		4
        /*0010*/ 	.word	0x00000000
	.align		4
        /*0014*/ 	.word	0xfffffffd
	.align		4
        /*0018*/ 	.word	0x00000000
	.align		4
        /*001c*/ 	.word	0xfffffffc


//--------------------- .text._Z19matrixMultiplyTiledPfS_S_iii --------------------------
	.section	.text._Z19matrixMultiplyTiledPfS_S_iii,"ax",@progbits
	.align	128
        .global         _Z19matrixMultiplyTiledPfS_S_iii
        .type           _Z19matrixMultiplyTiledPfS_S_iii,@function
        .size           _Z19matrixMultiplyTiledPfS_S_iii,(.L_x_3 - _Z19matrixMultiplyTiledPfS_S_iii)
        .other          _Z19matrixMultiplyTiledPfS_S_iii,@"STO_CUDA_ENTRY STV_DEFAULT"
_Z19matrixMultiplyTiledPfS_S_iii:
.text._Z19matrixMultiplyTiledPfS_S_iii:
[----:B------:R-:W-:Y:S01]  /*0000*/  LDC R1, c[0x0][0x37c] ;  /* 0x0000df00ff017b82 */ /* 0x000fe20000000800 */
[----:B------:R-:W0:Y:S01]  /*0010*/  LDCU UR10, c[0x0][0x39c] ;  /* 0x00007380ff0a77ac */ /* 0x000e220008000800 */
[----:B------:R-:W-:Y:S01]  /*0020*/  HFMA2 R23, -RZ, RZ, 0, 0 ;  /* 0x00000000ff177431 */ /* 0x000fe200000001ff */
[----:B------:R-:W1:Y:S01]  /*0030*/  LDCU.64 UR8, c[0x0][0x358] ;  /* 0x00006b00ff0877ac */ /* 0x000e620008000a00 */
[----:B0-----:R-:W-:-:S09]  /*0040*/  UISETP.GE.AND UP0, UPT, UR10, 0x1, UPT ;  /* 0x000000010a00788c */ /* 0x001fd2000bf06270 */
[----:B-1----:R-:W-:Y:S05]  /*0050*/  BRA.U !UP0, `(.L_x_0) ;  /* 0x0000000508e47547 */ /* 0x002fea000b800000 */
[----:B------:R-:W0:Y:S01]  /*0060*/  S2R R5, SR_TID.Y ;  /* 0x0000000000057919 */ /* 0x000e220000002200 */
[----:B------:R-:W1:Y:S01]  /*0070*/  S2UR UR7, SR_CgaCtaId ;  /* 0x00000000000779c3 */ /* 0x000e620000008800 */
[----:B------:R-:W0:Y:S01]  /*0080*/  LDCU UR11, c[0x0][0x3a0] ;  /* 0x00007400ff0b77ac */ /* 0x000e220008000800 */
[----:B------:R-:W-:Y:S01]  /*0090*/  MOV R23, RZ ;  /* 0x000000ff00177202 */ /* 0x000fe20000000f00 */
[----:B------:R-:W0:Y:S01]  /*00a0*/  S2R R4, SR_TID.X ;  /* 0x0000000000047919 */ /* 0x000e220000002100 */
[----:B------:R-:W-:Y:S01]  /*00b0*/  UMOV UR5, 0x400 ;  /* 0x0000040000057882 */ /* 0x000fe20000000000 */
[----:B------:R-:W-:Y:S01]  /*00c0*/  UIADD3 UR4, UPT, UPT, UR10, 0x1f, URZ ;  /* 0x0000001f0a047890 */ /* 0x000fe2000fffe0ff */
[----:B------:R-:W2:Y:S02]  /*00d0*/  S2R R0, SR_CTAID.Y ;  /* 0x0000000000007919 */ /* 0x000ea40000002600 */
[----:B------:R-:W3:Y:S01]  /*00e0*/  LDC R3, c[0x0][0x3a0] ;  /* 0x0000e800ff037b82 */ /* 0x000ee20000000800 */
[----:B------:R-:W-:Y:S01]  /*00f0*/  UIADD3 UR6, UPT, UPT, UR5, 0x1000, URZ ;  /* 0x0000100005067890 */ /* 0x000fe2000fffe0ff */
[----:B------:R-:W4:Y:S01]  /*0100*/  S2R R7, SR_CTAID.X ;  /* 0x0000000000077919 */ /* 0x000f220000002500 */
[----:B------:R-:W-:Y:S01]  /*0110*/  USHF.R.U32.HI UR4, URZ, 0x5, UR4 ;  /* 0x00000005ff047899 */ /* 0x000fe20008011604 */
[----:B------:R-:W0:Y:S04]  /*0120*/  LDCU.64 UR12, c[0x0][0x398] ;  /* 0x00007300ff0c77ac */ /* 0x000e280008000a00 */
[----:B------:R-:W3:Y:S01]  /*0130*/  LDC.64 R20, c[0x0][0x380] ;  /* 0x0000e000ff147b82 */ /* 0x000ee20000000a00 */
[----:B------:R-:W-:-:S02]  /*0140*/  UIADD3 UR4, UPT, UPT, -UR4, URZ, URZ ;  /* 0x000000ff04047290 */ /* 0x000fc4000fffe1ff */
[----:B-1----:R-:W-:Y:S02]  /*0150*/  ULEA UR5, UR7, UR5, 0x18 ;  /* 0x0000000507057291 */ /* 0x002fe4000f8ec0ff */
[----:B------:R-:W-:Y:S01]  /*0160*/  ULEA UR6, UR7, UR6, 0x18 ;  /* 0x0000000607067291 */ /* 0x000fe2000f8ec0ff */
[C---:B0-----:R-:W-:Y:S01]  /*0170*/  IMAD R2, R5.reuse, UR11, R4 ;  /* 0x0000000b05027c24 */ /* 0x041fe2000f8e0204 */
[----:B------:R-:W-:-:S04]  /*0180*/  LEA R16, R5, R4, 0x5 ;  /* 0x0000000405107211 */ /* 0x000fc800078e28ff */
[----:B------:R-:W-:Y:S02]  /*0190*/  LEA R6, R4, UR6, 0x2 ;  /* 0x0000000604067c11 */ /* 0x000fe4000f8e10ff */
[----:B--2---:R-:W-:Y:S02]  /*01a0*/  LEA R19, R0, R5, 0x5 ;  /* 0x0000000500137211 */ /* 0x004fe400078e28ff */
[----:B------:R-:W-:Y:S02]  /*01b0*/  LEA R17, R16, UR5, 0x2 ;  /* 0x0000000510117c11 */ /* 0x000fe4000f8e10ff */
[----:B----4-:R-:W-:Y:S01]  /*01c0*/  LEA R2, R7, R2, 0x5 ;  /* 0x0000000207027211 */ /* 0x010fe200078e28ff */
[----:B------:R-:W-:Y:S01]  /*01d0*/  IMAD R0, R19, UR10, R4 ;  /* 0x0000000a13007c24 */ /* 0x000fe2000f8e0204 */
[----:B------:R-:W-:Y:S02]  /*01e0*/  LEA R18, R7, R4, 0x5 ;  /* 0x0000000407127211 */ /* 0x000fe400078e28ff */
[----:B------:R-:W-:-:S02]  /*01f0*/  LEA R7, R5, UR5, 0x7 ;  /* 0x0000000505077c11 */ /* 0x000fc4000f8e38ff */
[----:B------:R-:W-:-:S07]  /*0200*/  LEA R16, R16, UR6, 0x2 ;  /* 0x0000000610107c11 */ /* 0x000fce000f8e10ff */
.L_x_1:
[----:B------:R-:W-:Y:S01]  /*0210*/  ISETP.GE.AND P0, PT, R5, UR13, PT ;  /* 0x0000000d05007c0c */ /* 0x000fe2000bf06270 */
[----:B------:R-:W-:Y:S01]  /*0220*/  HFMA2 R27, -RZ, RZ, 0, 0 ;  /* 0x00000000ff1b7431 */ /* 0x000fe200000001ff */
[----:B------:R-:W-:Y:S01]  /*0230*/  ISETP.GE.AND P1, PT, R4, UR13, PT ;  /* 0x0000000d04007c0c */ /* 0x000fe2000bf26270 */
[----:B---3--:R-:W-:Y:S01]  /*0240*/  IMAD.WIDE R8, R0, 0x4, R20 ;  /* 0x0000000400087825 */ /* 0x008fe200078e0214 */
[----:B------:R-:W-:Y:S02]  /*0250*/  ISETP.GE.OR P0, PT, R18, R3, P0 ;  /* 0x000000031200720c */ /* 0x000fe40000706670 */
[----:B------:R-:W-:Y:S02]  /*0260*/  ISETP.GE.OR P1, PT, R19, UR12, P1 ;  /* 0x0000000c13007c0c */ /* 0x000fe40008f26670 */
[----:B------:R-:W-:-:S09]  /*0270*/  MOV R22, RZ ;  /* 0x000000ff00167202 */ /* 0x000fd20000000f00 */
[----:B------:R-:W0:Y:S02]  /*0280*/  @!P0 LDC.64 R10, c[0x0][0x388] ;  /* 0x0000e200ff0a8b82 */ /* 0x000e240000000a00 */
[----:B------:R-:W2:Y:S01]  /*0290*/  @!P1 LDG.E R22, desc[UR8][R8.64] ;  /* 0x0000000808169981 */ /* 0x000ea2000c1e1900 */
[----:B0-----:R-:W-:-:S05]  /*02a0*/  @!P0 IMAD.WIDE R10, R2, 0x4, R10 ;  /* 0x00000004020a8825 */ /* 0x001fca00078e020a */
[----:B------:R-:W3:Y:S04]  /*02b0*/  @!P0 LDG.E R27, desc[UR8][R10.64] ;  /* 0x000000080a1b8981 */ /* 0x000ee8000c1e1900 */
[----:B--2---:R-:W-:Y:S04]  /*02c0*/  STS [R17], R22 ;  /* 0x0000001611007388 */ /* 0x004fe80000000800 */
[----:B---3--:R-:W-:Y:S01]  /*02d0*/  STS [R16], R27 ;  /* 0x0000001b10007388 */ /* 0x008fe20000000800 */
[----:B------:R-:W-:Y:S06]  /*02e0*/  BAR.SYNC.DEFER_BLOCKING 0x0 ;  /* 0x0000000000007b1d */ /* 0x000fec0000010000 */
[----:B------:R-:W-:Y:S04]  /*02f0*/  LDS R26, [R6] ;  /* 0x00000000061a7984 */ /* 0x000fe80000000800 */
[----:B------:R-:W0:Y:S04]  /*0300*/  LDS.128 R12, [R7] ;  /* 0x00000000070c7984 */ /* 0x000e280000000c00 */
[----:B------:R-:W1:Y:S04]  /*0310*/  LDS R29, [R6+0x80] ;  /* 0x00008000061d7984 */ /* 0x000e680000000800 */
[----:B------:R-:W2:Y:S04]  /*0320*/  LDS R25, [R6+0x100] ;  /* 0x0001000006197984 */ /* 0x000ea80000000800 */
[----:B------:R-:W3:Y:S04]  /*0330*/  LDS R24, [R6+0x180] ;  /* 0x0001800006187984 */ /* 0x000ee80000000800 */
[----:B------:R-:W-:Y:S04]  /*0340*/  LDS.128 R8, [R7+0x10] ;  /* 0x0000100007087984 */ /* 0x000fe80000000c00 */
[----:B------:R-:W-:Y:S01]  /*0350*/  LDS R22, [R6+0x280] ;  /* 0x0002800006167984 */ /* 0x000fe20000000800 */
[----:B0-----:R-:W-:-:S03]  /*0360*/  FFMA R12, R12, R26, R23 ;  /* 0x0000001a0c0c7223 */ /* 0x001fc60000000017 */
[----:B------:R-:W0:Y:S01]  /*0370*/  LDS R23, [R6+0x200] ;  /* 0x0002000006177984 */ /* 0x000e220000000800 */
[----:B-1----:R-:W-:-:S03]  /*0380*/  FFMA R12, R29, R13, R12 ;  /* 0x0000000d1d0c7223 */ /* 0x002fc6000000000c */
[----:B------:R-:W-:Y:S01]  /*0390*/  LDS R26, [R6+0xb80] ;  /* 0x000b8000061a7984 */ /* 0x000fe20000000800 */
[----:B--2---:R-:W-:-:S03]  /*03a0*/  FFMA R13, R25, R14, R12 ;  /* 0x0000000e190d7223 */ /* 0x004fc6000000000c */
[----:B------:R-:W1:Y:S01]  /*03b0*/  LDS R25, [R6+0x300] ;  /* 0x0003000006197984 */ /* 0x000e620000000800 */
[----:B---3--:R-:W-:-:S03]  /*03c0*/  FFMA R13, R24, R15, R13 ;  /* 0x0000000f180d7223 */ /* 0x008fc6000000000d */
[----:B------:R-:W2:Y:S01]  /*03d0*/  LDS R24, [R6+0x380] ;  /* 0x0003800006187984 */ /* 0x000ea20000000800 */
[----:B0-----:R-:W-:-:S03]  /*03e0*/  FFMA R27, R8, R23, R13 ;  /* 0x00000017081b7223 */ /* 0x001fc6000000000d */
[----:B------:R-:W-:Y:S04]  /*03f0*/  LDS R23, [R6+0x400] ;  /* 0x0004000006177984 */ /* 0x000fe80000000800 */
[----:B------:R-:W0:Y:S01]  /*0400*/  LDS.128 R12, [R7+0x20] ;  /* 0x00002000070c7984 */ /* 0x000e220000000c00 */
[----:B------:R-:W-:-:S03]  /*0410*/  FFMA R8, R22, R9, R27 ;  /* 0x0000000916087223 */ /* 0x000fc6000000001b */
[----:B------:R-:W3:Y:S01]  /*0420*/  LDS R22, [R6+0x480] ;  /* 0x0004800006167984 */ /* 0x000ee20000000800 */
[----:B-1----:R-:W-:-:S03]  /*0430*/  FFMA R9, R25, R10, R8 ;  /* 0x0000000a19097223 */ /* 0x002fc60000000008 */
[----:B------:R-:W1:Y:S01]  /*0440*/  LDS R25, [R6+0x500] ;  /* 0x0005000006197984 */ /* 0x000e620000000800 */
[----:B--2---:R-:W-:-:S03]  /*0450*/  FFMA R9, R24, R11, R9 ;  /* 0x0000000b18097223 */ /* 0x004fc60000000009 */
[----:B------:R-:W2:Y:S01]  /*0460*/  LDS R24, [R6+0x580] ;  /* 0x0005800006187984 */ /* 0x000ea20000000800 */
[----:B0-----:R-:W-:-:S03]  /*0470*/  FFMA R27, R12, R23, R9 ;  /* 0x000000170c1b7223 */ /* 0x001fc60000000009 */
[----:B------:R-:W-:Y:S04]  /*0480*/  LDS R23, [R6+0x600] ;  /* 0x0006000006177984 */ /* 0x000fe80000000800 */
[----:B------:R-:W0:Y:S01]  /*0490*/  LDS.128 R8, [R7+0x30] ;  /* 0x0000300007087984 */ /* 0x000e220000000c00 */
[----:B---3--:R-:W-:-:S03]  /*04a0*/  FFMA R12, R22, R13, R27 ;  /* 0x0000000d160c7223 */ /* 0x008fc6000000001b */
        /* <DEDUP_REMOVED lines=22> */
[----:B------:R-:W-:Y:S04]  /*0610*/  LDS R27, [R6+0xc00] ;  /* 0x000c0000061b7984 */ /* 0x000fe80000000800 */
[----:B------:R-:W-:Y:S01]  /*0620*/  LDS R24, [R6+0xc80] ;  /* 0x000c800006187984 */ /* 0x000fe20000000800 */
[----:B0-----:R-:W-:-:S03]  /*0630*/  FFMA R23, R8, R23, R13 ;  /* 0x0000001708177223 */ /* 0x001fc6000000000d */
[----:B------:R-:W0:Y:S01]  /*0640*/  LDS.128 R12, [R7+0x60] ;  /* 0x00006000070c7984 */ /* 0x000e220000000c00 */
[----:B---3--:R-:W-:-:S03]  /*0650*/  FFMA R22, R22, R9, R23 ;  /* 0x0000000916167223 */ /* 0x008fc60000000017 */
[----:B------:R-:W2:Y:S01]  /*0660*/  LDS R23, [R6+0xd00] ;  /* 0x000d000006177984 */ /* 0x000ea20000000800 */
[----:B-1----:R-:W-:-:S03]  /*0670*/  FFMA R25, R25, R10, R22 ;  /* 0x0000000a19197223 */ /* 0x002fc60000000016 */
[----:B------:R-:W1:Y:S01]  /*0680*/  LDS R22, [R6+0xd80] ;  /* 0x000d800006167984 */ /* 0x000e620000000800 */
[----:B------:R-:W-:-:S03]  /*0690*/  FFMA R11, R26, R11, R25 ;  /* 0x0000000b1a0b7223 */ /* 0x000fc60000000019 */
[----:B------:R-:W-:Y:S01]  /*06a0*/  LDS R25, [R6+0xe00] ;  /* 0x000e000006197984 */ /* 0x000fe20000000800 */
[----:B0-----:R-:W-:-:S03]  /*06b0*/  FFMA R27, R12, R27, R11 ;  /* 0x0000001b0c1b7223 */ /* 0x001fc6000000000b */
[----:B------:R-:W0:Y:S01]  /*06c0*/  LDS.128 R8, [R7+0x70] ;  /* 0x0000700007087984 */ /* 0x000e220000000c00 */
[----:B------:R-:W-:-:S03]  /*06d0*/  FFMA R24, R24, R13, R27 ;  /* 0x0000000d18187223 */ /* 0x000fc6000000001b */
[----:B------:R-:W3:Y:S04]  /*06e0*/  LDS R27, [R6+0xe80] ;  /* 0x000e8000061b7984 */ /* 0x000ee80000000800 */
[----:B------:R-:W4:Y:S04]  /*06f0*/  LDS R13, [R6+0xf00] ;  /* 0x000f0000060d7984 */ /* 0x000f280000000800 */
[----:B------:R-:W5:Y:S01]  /*0700*/  LDS R12, [R6+0xf80] ;  /* 0x000f8000060c7984 */ /* 0x000f620000000800 */
[----:B--2---:R-:W-:Y:S01]  /*0710*/  FFMA R23, R23, R14, R24 ;  /* 0x0000000e17177223 */ /* 0x004fe20000000018 */
[----:B------:R-:W-:-:S03]  /*0720*/  UIADD3 UR4, UPT, UPT, UR4, 0x1, URZ ;  /* 0x0000000104047890 */ /* 0x000fc6000fffe0ff */
[----:B-1----:R-:W-:Y:S01]  /*0730*/  FFMA R15, R22, R15, R23 ;  /* 0x0000000f160f7223 */ /* 0x002fe20000000017 */
[----:B------:R-:W-:Y:S01]  /*0740*/  UISETP.NE.AND UP0, UPT, UR4, URZ, UPT ;  /* 0x000000ff0400728c */ /* 0x000fe2000bf05270 */
[----:B------:R-:W-:Y:S02]  /*0750*/  IADD3 R5, PT, PT, R5, 0x20, RZ ;  /* 0x0000002005057810 */ /* 0x000fe40007ffe0ff */
[----:B------:R-:W-:Y:S02]  /*0760*/  IADD3 R0, PT, PT, R0, 0x20, RZ ;  /* 0x0000002000007810 */ /* 0x000fe40007ffe0ff */
[----:B------:R-:W-:Y:S02]  /*0770*/  IADD3 R4, PT, PT, R4, 0x20, RZ ;  /* 0x0000002004047810 */ /* 0x000fe40007ffe0ff */
[----:B------:R-:W-:Y:S01]  /*0780*/  LEA R2, R3, R2, 0x5 ;  /* 0x0000000203027211 */ /* 0x000fe200078e28ff */
[----:B0-----:R-:W-:-:S04]  /*0790*/  FFMA R8, R8, R25, R15 ;  /* 0x0000001908087223 */ /* 0x001fc8000000000f */
[----:B---3--:R-:W-:-:S04]  /*07a0*/  FFMA R8, R27, R9, R8 ;  /* 0x000000091b087223 */ /* 0x008fc80000000008 */
[----:B----4-:R-:W-:-:S04]  /*07b0*/  FFMA R13, R13, R10, R8 ;  /* 0x0000000a0d0d7223 */ /* 0x010fc80000000008 */
[----:B-----5:R-:W-:Y:S01]  /*07c0*/  FFMA R23, R12, R11, R13 ;  /* 0x0000000b0c177223 */ /* 0x020fe2000000000d */
[----:B------:R-:W-:Y:S06]  /*07d0*/  BAR.SYNC.DEFER_BLOCKING 0x0 ;  /* 0x0000000000007b1d */ /* 0x000fec0000010000 */
[----:B------:R-:W-:Y:S05]  /*07e0*/  BRA.U UP0, `(.L_x_1) ;  /* 0xfffffff900887547 */ /* 0x000fea000b83ffff */
.L_x_0:
[----:B------:R-:W0:Y:S01]  /*07f0*/  S2R R2, SR_TID.X ;  /* 0x0000000000027919 */ /* 0x000e220000002100 */
[----:B------:R-:W1:Y:S01]  /*0800*/  LDC R0, c[0x0][0x364] ;  /* 0x0000d900ff007b82 */ /* 0x000e620000000800 */
[----:B------:R-:W2:Y:S01]  /*0810*/  LDCU UR6, c[0x0][0x3a0] ;  /* 0x00007400ff0677ac */ /* 0x000ea20008000800 */
[----:B------:R-:W1:Y:S01]  /*0820*/  S2R R3, SR_TID.Y ;  /* 0x0000000000037919 */ /* 0x000e620000002200 */
[----:B------:R-:W3:Y:S05]  /*0830*/  LDCU UR7, c[0x0][0x398] ;  /* 0x00007300ff0777ac */ /* 0x000eea0008000800 */
[----:B------:R-:W0:Y:S08]  /*0840*/  LDC R5, c[0x0][0x360] ;  /* 0x0000d800ff057b82 */ /* 0x000e300000000800 */
[----:B------:R-:W0:Y:S08]  /*0850*/  S2UR UR5, SR_CTAID.X ;  /* 0x00000000000579c3 */ /* 0x000e300000002500 */
[----:B------:R-:W1:Y:S01]  /*0860*/  S2UR UR4, SR_CTAID.Y ;  /* 0x00000000000479c3 */ /* 0x000e620000002600 */
[----:B0-----:R-:W-:-:S05]  /*0870*/  IMAD R5, R5, UR5, R2 ;  /* 0x0000000505057c24 */ /* 0x001fca000f8e0202 */
[----:B--2---:R-:W-:Y:S01]  /*0880*/  ISETP.GE.AND P0, PT, R5, UR6, PT ;  /* 0x0000000605007c0c */ /* 0x004fe2000bf06270 */
[----:B-1----:R-:W-:-:S05]  /*0890*/  IMAD R0, R0, UR4, R3 ;  /* 0x0000000400007c24 */ /* 0x002fca000f8e0203 */
[----:B---3--:R-:W-:-:S13]  /*08a0*/  ISETP.GE.OR P0, PT, R0, UR7, P0 ;  /* 0x0000000700007c0c */ /* 0x008fda0008706670 */
[----:B------:R-:W-:Y:S05]  /*08b0*/  @P0 EXIT ;  /* 0x000000000000094d */ /* 0x000fea0003800000 */
[----:B------:R-:W0:Y:S01]  /*08c0*/  LDC.64 R2, c[0x0][0x390] ;  /* 0x0000e400ff027b82 */ /* 0x000e220000000a00 */
[----:B------:R-:W-:-:S04]  /*08d0*/  IMAD R5, R0, UR6, R5 ;  /* 0x0000000600057c24 */ /* 0x000fc8000f8e0205 */
[----:B0-----:R-:W-:-:S05]  /*08e0*/  IMAD.WIDE R2, R5, 0x4, R2 ;  /* 0x0000000405027825 */ /* 0x001fca00078e0202 */
[----:B------:R-:W-:Y:S01]  /*08f0*/  STG.E desc[UR8][R2.64], R23 ;  /* 0x0000001702007986 */ /* 0x000fe2000c101908 */
[----:B------:R-:W-:Y:S05]  /*0900*/  EXIT ;  /* 0x000000000000794d */ /* 0x000fea0003800000 */
.L_x_2:
[----:B------:R-:W-:-:S00]  /*0910*/  BRA `(.L_x_2) ;  /* 0xfffffffc00fc7947 */ /* 0x000fc0000383ffff */
[----:B------:R-:W-:-:S00]  /*0920*/  NOP ;  /* 0x0000000000007918 */ /* 0x000fc00000000000 */
        /* <DEDUP_REMOVED lines=13> */
.L_x_3:


//--------------------- .nv.shared._Z19matrixMultiplyTiledPfS_S_iii --------------------------
	.section	.nv.shared._Z19matrixMultiplyTiledPfS_S_iii,"aw",@nobits
	.sectionflags	@""
	.align	4
.nv.shared._Z19matrixMultiplyTiledPfS_S_iii:
	.zero		9216


//--------------------- .nv.shared.reserved.0     --------------------------
	.section	.nv.shared.reserved.0,"aw",@nobits
	.weak		__nv_reservedSMEM_offset_0_alias
	.size		__nv_reservedSMEM_offset_0_alias, 0, 64
	.other		__nv_reservedSMEM_offset_0_alias,@"STO_CUDA_RESERVED_SHARED STV_DEFAULT"
__nv_reservedSMEM_offset_0_alias:
	.zero		0
	.zero		64


//--------------------- .nv.constant0._Z19matrixMultiplyTiledPfS_S_iii --------------------------
	.section	.nv.constant0._Z19matrixMultiplyTiledPfS_S_iii,"a",@progbits
	.sectionflags	@""
	.align	4
.nv.constant0._Z19matrixMultiplyTiledPfS_S_iii:
	.zero		932


//--------------------- SYMBOLS --------------------------

	.type		.nv.reservedSmem.offset0,@object
	.size		.nv.reservedSmem.offset0,0x4
	.type		.nv.reservedSmem.cap,@object
	.size		.nv.reservedSmem.cap,0x4
